//
// Generated by NVIDIA NVVM Compiler
//
// Compiler Build ID: CL-36424714
// Cuda compilation tools, release 13.0, V13.0.88
// Based on NVVM 20.0.0
//

.version 9.0
.target sm_100
.address_size 64

	// .globl	_Z12gpu_additionPiS_S_S_i

.visible .entry _Z12gpu_additionPiS_S_S_i(
	.param .u64 .ptr .align 1 _Z12gpu_additionPiS_S_S_i_param_0,
	.param .u64 .ptr .align 1 _Z12gpu_additionPiS_S_S_i_param_1,
	.param .u64 .ptr .align 1 _Z12gpu_additionPiS_S_S_i_param_2,
	.param .u64 .ptr .align 1 _Z12gpu_additionPiS_S_S_i_param_3,
	.param .u32 _Z12gpu_additionPiS_S_S_i_param_4
)
{
	.reg .pred 	%p<2>;
	.reg .b32 	%r<11>;
	.reg .b64 	%rd<14>;

	ld.param.u64 	%rd1, [_Z12gpu_additionPiS_S_S_i_param_0];
	ld.param.u64 	%rd2, [_Z12gpu_additionPiS_S_S_i_param_1];
	ld.param.u64 	%rd3, [_Z12gpu_additionPiS_S_S_i_param_2];
	ld.param.u64 	%rd4, [_Z12gpu_additionPiS_S_S_i_param_3];
	ld.param.u32 	%r2, [_Z12gpu_additionPiS_S_S_i_param_4];
	mov.u32 	%r3, %tid.x;
	mov.u32 	%r4, %ctaid.x;
	mov.u32 	%r5, %ntid.x;
	mad.lo.s32 	%r1, %r4, %r5, %r3;
	setp.ge.s32 	%p1, %r1, %r2;
	@%p1 bra 	$L__BB0_2;
	cvta.to.global.u64 	%rd5, %rd1;
	cvta.to.global.u64 	%rd6, %rd2;
	cvta.to.global.u64 	%rd7, %rd3;
	cvta.to.global.u64 	%rd8, %rd4;
	mul.wide.s32 	%rd9, %r1, 4;
	add.s64 	%rd10, %rd5, %rd9;
	ld.global.u32 	%r6, [%rd10];
	add.s64 	%rd11, %rd6, %rd9;
	ld.global.u32 	%r7, [%rd11];
	add.s32 	%r8, %r7, %r6;
	add.s64 	%rd12, %rd7, %rd9;
	ld.global.u32 	%r9, [%rd12];
	add.s32 	%r10, %r8, %r9;
	add.s64 	%rd13, %rd8, %rd9;
	st.global.u32 	[%rd13], %r10;
$L__BB0_2:
	ret;

}


// ===== COMPILED SASS (sm_100) =====

	.target	sm_100

	.elftype	@"ET_EXEC"


//--------------------- .note.nv.tkinfo           --------------------------
	.section	.note.nv.tkinfo,"",@"SHT_NOTE"
	.sectionflags	@"SHF_NOTE_NV_TKINFO"
	.tkinfo
        /*0018*/ 	.word	0x00000002
        /*0030*/ 	.string	""
        /*0030*/ 	.string	"ptxas"
        /*0030*/ 	.string	"Cuda compilation tools, release 13.0, V13.0.88"
        /*0030*/ 	.string	"Build cuda_13.0.r13.0/compiler.36424714_0"
        /*0030*/ 	.string	"-arch sm_100 -m 64 "



//--------------------- .note.nv.cuinfo           --------------------------
	.section	.note.nv.cuinfo,"",@"SHT_NOTE"
	.sectionflags	@"SHF_NOTE_NV_CUINFO"
        /*0018*/ 	.short	0x0002
        /*001a*/ 	.short	0x0064
        /*001c*/ 	.short	0x0082
	.zero		2


//--------------------- .nv.info                  --------------------------
	.section	.nv.info,"",@"SHT_CUDA_INFO"
	.align	4


	//----- nvinfo : EIATTR_REGCOUNT
	.align		4
        /*0000*/ 	.byte	0x04, 0x2f
        /*0002*/ 	.short	(.L_1 - .L_0)
	.align		4
.L_0:
        /*0004*/ 	.word	index@(_Z12gpu_additionPiS_S_S_i)
        /*0008*/ 	.word	0x0000000e


	//----- nvinfo : EIATTR_FRAME_SIZE
	.align		4
.L_1:
        /*000c*/ 	.byte	0x04, 0x11
        /*000e*/ 	.short	(.L_3 - .L_2)
	.align		4
.L_2:
        /*0010*/ 	.word	index@(_Z12gpu_additionPiS_S_S_i)
        /*0014*/ 	.word	0x00000000


	//----- nvinfo : EIATTR_MIN_STACK_SIZE
	.align		4
.L_3:
        /*0018*/ 	.byte	0x04, 0x12
        /*001a*/ 	.short	(.L_5 - .L_4)
	.align		4
.L_4:
        /*001c*/ 	.word	index@(_Z12gpu_additionPiS_S_S_i)
        /*0020*/ 	.word	0x00000000
.L_5:


//--------------------- .nv.compat                --------------------------
	.section	.nv.compat,"",@"SHT_CUDA_COMPAT_INFO"
	.align	4
        /*0000*/ 	.byte	0x02, 0x09, 0x00, 0x00, 0x02, 0x02, 0x01, 0x00, 0x02, 0x05, 0x05, 0x00, 0x03, 0x07, 0x01, 0x01
        /*0010*/ 	.byte	0x02, 0x03, 0x00, 0x00, 0x02, 0x06, 0x01, 0x00, 0x04, 0x0b, 0x08, 0x00, 0x09, 0x00, 0x00, 0x00
        /*0020*/ 	.byte	0x00, 0x00, 0x00, 0x00


//--------------------- .nv.info._Z12gpu_additionPiS_S_S_i --------------------------
	.section	.nv.info._Z12gpu_additionPiS_S_S_i,"",@"SHT_CUDA_INFO"
	.sectionflags	@""
	.align	4


	//----- nvinfo : EIATTR_CUDA_API_VERSION
	.align		4
        /*0000*/ 	.byte	0x04, 0x37
        /*0002*/ 	.short	(.L_7 - .L_6)
.L_6:
        /*0004*/ 	.word	0x00000082


	//----- nvinfo : EIATTR_KPARAM_INFO
	.align		4
.L_7:
        /*0008*/ 	.byte	0x04, 0x17
        /*000a*/ 	.short	(.L_9 - .L_8)
.L_8:
        /*000c*/ 	.word	0x00000000
        /*0010*/ 	.short	0x0004
        /*0012*/ 	.short	0x0020
        /*0014*/ 	.byte	0x00, 0xf0, 0x11, 0x00


	//----- nvinfo : EIATTR_KPARAM_INFO
	.align		4
.L_9:
        /*0018*/ 	.byte	0x04, 0x17
        /*001a*/ 	.short	(.L_11 - .L_10)
.L_10:
        /*001c*/ 	.word	0x00000000
        /*0020*/ 	.short	0x0003
        /*0022*/ 	.short	0x0018
        /*0024*/ 	.byte	0x00, 0xf5, 0x21, 0x00


	//----- nvinfo : EIATTR_KPARAM_INFO
	.align		4
.L_11:
        /*0028*/ 	.byte	0x04, 0x17
        /*002a*/ 	.short	(.L_13 - .L_12)
.L_12:
        /*002c*/ 	.word	0x00000000
        /*0030*/ 	.short	0x0002
        /*0032*/ 	.short	0x0010
        /*0034*/ 	.byte	0x00, 0xf5, 0x21, 0x00


	//----- nvinfo : EIATTR_KPARAM_INFO
	.align		4
.L_13:
        /*0038*/ 	.byte	0x04, 0x17
        /*003a*/ 	.short	(.L_15 - .L_14)
.L_14:
        /*003c*/ 	.word	0x00000000
        /*0040*/ 	.short	0x0001
        /*0042*/ 	.short	0x0008
        /*0044*/ 	.byte	0x00, 0xf5, 0x21, 0x00


	//----- nvinfo : EIATTR_KPARAM_INFO
	.align		4
.L_15:
        /*0048*/ 	.byte	0x04, 0x17
        /*004a*/ 	.short	(.L_17 - .L_16)
.L_16:
        /*004c*/ 	.word	0x00000000
        /*0050*/ 	.short	0x0000
        /*0052*/ 	.short	0x0000
        /*0054*/ 	.byte	0x00, 0xf5, 0x21, 0x00


	//----- nvinfo : EIATTR_SPARSE_MMA_MASK
	.align		4
.L_17:
        /*0058*/ 	.byte	0x03, 0x50
        /*005a*/ 	.short	0x0000


	//----- nvinfo : EIATTR_MAXREG_COUNT
	.align		4
        /*005c*/ 	.byte	0x03, 0x1b
        /*005e*/ 	.short	0x00ff


	//----- nvinfo : EIATTR_MERCURY_ISA_VERSION
	.align		4
        /*0060*/ 	.byte	0x03, 0x5f
        /*0062*/ 	.short	0x0101


	//----- nvinfo : EIATTR_VRC_CTA_INIT_COUNT
	.align		4
        /*0064*/ 	.byte	0x02, 0x4a
	.zero		1
	.zero		1


	//----- nvinfo : EIATTR_EXIT_INSTR_OFFSETS
	.align		4
        /*0068*/ 	.byte	0x04, 0x1c
        /*006a*/ 	.short	(.L_19 - .L_18)


	//   ....[0]....
.L_18:
        /*006c*/ 	.word	0x00000070


	//   ....[1]....
        /*0070*/ 	.word	0x00000160


	//----- nvinfo : EIATTR_CBANK_PARAM_SIZE
	.align		4
.L_19:
        /*0074*/ 	.byte	0x03, 0x19
        /*0076*/ 	.short	0x0024


	//----- nvinfo : EIATTR_PARAM_CBANK
	.align		4
        /*0078*/ 	.byte	0x04, 0x0a
        /*007a*/ 	.short	(.L_21 - .L_20)
	.align		4
.L_20:
        /*007c*/ 	.word	index@(.nv.constant0._Z12gpu_additionPiS_S_S_i)
        /*0080*/ 	.short	0x0380
        /*0082*/ 	.short	0x0024


	//----- nvinfo : EIATTR_SW_WAR
	.align		4
.L_21:
        /*0084*/ 	.byte	0x04, 0x36
        /*0086*/ 	.short	(.L_23 - .L_22)
.L_22:
        /*0088*/ 	.word	0x00000008
.L_23:


//--------------------- .nv.callgraph             --------------------------
	.section	.nv.callgraph,"",@"SHT_CUDA_CALLGRAPH"
	.align	4
	.sectionentsize	8
	.align		4
        /*0000*/ 	.word	0x00000000
	.align		4
        /*0004*/ 	.word	0xffffffff
	.align		4
        /*0008*/ 	.word	0x00000000
	.align		4
        /*000c*/ 	.word	0xfffffffe
	.align		4
        /*0010*/ 	.word	0x00000000
	.align		4
        /*0014*/ 	.word	0xfffffffd
	.align		4
        /*0018*/ 	.word	0x00000000
	.align		4
        /*001c*/ 	.word	0xfffffffc


//--------------------- .text._Z12gpu_additionPiS_S_S_i --------------------------
	.section	.text._Z12gpu_additionPiS_S_S_i,"ax",@progbits
	.align	128
        .global         _Z12gpu_additionPiS_S_S_i
        .type           _Z12gpu_additionPiS_S_S_i,@function
        .size           _Z12gpu_additionPiS_S_S_i,(.L_x_1 - _Z12gpu_additionPiS_S_S_i)
        .other          _Z12gpu_additionPiS_S_S_i,@"STO_CUDA_ENTRY STV_DEFAULT"
_Z12gpu_additionPiS_S_S_i:
.text._Z12gpu_additionPiS_S_S_i:
[----:B------:R-:W-:Y:S01]  /*0000*/  LDC R1, c[0x0][0x37c] ;  /* 0x0000df00ff017b82 */ /* 0x000fe20000000800 */
[----:B------:R-:W0:Y:S07]  /*0010*/  S2R R11, SR_TID.X ;  /* 0x00000000000b7919 */ /* 0x000e2e0000002100 */
[----:B------:R-:W0:Y:S01]  /*0020*/  S2UR UR4, SR_CTAID.X ;  /* 0x00000000000479c3 */ /* 0x000e220000002500 */
[----:B------:R-:W1:Y:S07]  /*0030*/  LDCU UR5, c[0x0][0x3a0] ;  /* 0x00007400ff0577ac */ /* 0x000e6e0008000800 */
[----:B------:R-:W0:Y:S02]  /*0040*/  LDC R0, c[0x0][0x360] ;  /* 0x0000d800ff007b82 */ /* 0x000e240000000800 */
[----:B0-----:R-:W-:-:S05]  /*0050*/  IMAD R11, R0, UR4, R11 ;  /* 0x00000004000b7c24 */ /* 0x001fca000f8e020b */
[----:B-1----:R-:W-:-:S13]  /*0060*/  ISETP.GE.AND P0, PT, R11, UR5, PT ;  /* 0x000000050b007c0c */ /* 0x002fda000bf06270 */
[----:B------:R-:W-:Y:S05]  /*0070*/  @P0 EXIT ;  /* 0x000000000000094d */ /* 0x000fea0003800000 */
[----:B------:R-:W0:Y:S01]  /*0080*/  LDC.64 R2, c[0x0][0x380] ;  /* 0x0000e000ff027b82 */ /* 0x000e220000000a00 */
[----:B------:R-:W1:Y:S07]  /*0090*/  LDCU.64 UR4, c[0x0][0x358] ;  /* 0x00006b00ff0477ac */ /* 0x000e6e0008000a00 */
[----:B------:R-:W2:Y:S08]  /*00a0*/  LDC.64 R4, c[0x0][0x388] ;  /* 0x0000e200ff047b82 */ /* 0x000eb00000000a00 */
[----:B------:R-:W3:Y:S01]  /*00b0*/  LDC.64 R6, c[0x0][0x390] ;  /* 0x0000e400ff067b82 */ /* 0x000ee20000000a00 */
[----:B0-----:R-:W-:-:S07]  /*00c0*/  IMAD.WIDE R2, R11, 0x4, R2 ;  /* 0x000000040b027825 */ /* 0x001fce00078e0202 */
[----:B------:R-:W0:Y:S01]  /*00d0*/  LDC.64 R8, c[0x0][0x398] ;  /* 0x0000e600ff087b82 */ /* 0x000e220000000a00 */
[----:B-1----:R-:W4:Y:S01]  /*00e0*/  LDG.E R2, desc[UR4][R2.64] ;  /* 0x0000000402027981 */ /* 0x002f22000c1e1900 */
[----:B--2---:R-:W-:-:S06]  /*00f0*/  IMAD.WIDE R4, R11, 0x4, R4 ;  /* 0x000000040b047825 */ /* 0x004fcc00078e0204 */
[----:B------:R-:W4:Y:S01]  /*0100*/  LDG.E R5, desc[UR4][R4.64] ;  /* 0x0000000404057981 */ /* 0x000f22000c1e1900 */
[----:B---3--:R-:W-:-:S06]  /*0110*/  IMAD.WIDE R6, R11, 0x4, R6 ;  /* 0x000000040b067825 */ /* 0x008fcc00078e0206 */
[----:B------:R-:W4:Y:S01]  /*0120*/  LDG.E R6, desc[UR4][R6.64] ;  /* 0x0000000406067981 */ /* 0x000f22000c1e1900 */
[----:B0-----:R-:W-:Y:S01]  /*0130*/  IMAD.WIDE R8, R11, 0x4, R8 ;  /* 0x000000040b087825 */ /* 0x001fe200078e0208 */
[----:B----4-:R-:W-:-:S05]  /*0140*/  IADD3 R11, PT, PT, R6, R5, R2 ;  /* 0x00000005060b7210 */ /* 0x010fca0007ffe002 */
[----:B------:R-:W-:Y:S01]  /*0150*/  STG.E desc[UR4][R8.64], R11 ;  /* 0x0000000b08007986 */ /* 0x000fe2000c101904 */
[----:B------:R-:W-:Y:S05]  /*0160*/  EXIT ;  /* 0x000000000000794d */ /* 0x000fea0003800000 */
.L_x_0:
[----:B------:R-:W-:-:S00]  /*0170*/  BRA `(.L_x_0) ;  /* 0xfffffffc00fc7947 */ /* 0x000fc0000383ffff */
[----:B------:R-:W-:-:S00]  /*0180*/  NOP ;  /* 0x0000000000007918 */ /* 0x000fc00000000000 */
[----:B------:R-:W-:-:S00]  /*0190*/  NOP ;  /* 0x0000000000007918 */ /* 0x000fc00000000000 */
[----:B------:R-:W-:-:S00]  /*01a0*/  NOP ;  /* 0x0000000000007918 */ /* 0x000fc00000000000 */
[----:B------:R-:W-:-:S00]  /*01b0*/  NOP ;  /* 0x0000000000007918 */ /* 0x000fc00000000000 */
[----:B------:R-:W-:-:S00]  /*01c0*/  NOP ;  /* 0x0000000000007918 */ /* 0x000fc00000000000 */
[----:B------:R-:W-:-:S00]  /*01d0*/  NOP ;  /* 0x0000000000007918 */ /* 0x000fc00000000000 */
[----:B------:R-:W-:-:S00]  /*01e0*/  NOP ;  /* 0x0000000000007918 */ /* 0x000fc00000000000 */
[----:B------:R-:W-:-:S00]  /*01f0*/  NOP ;  /* 0x0000000000007918 */ /* 0x000fc00000000000 */
.L_x_1:


//--------------------- .nv.shared.reserved.0     --------------------------
	.section	.nv.shared.reserved.0,"aw",@nobits
	.weak		__nv_reservedSMEM_offset_0_alias
	.size		__nv_reservedSMEM_offset_0_alias, 0, 64
	.other		__nv_reservedSMEM_offset_0_alias,@"STO_CUDA_RESERVED_SHARED STV_DEFAULT"
__nv_reservedSMEM_offset_0_alias:
	.zero		0
	.zero		64


//--------------------- .nv.constant0._Z12gpu_additionPiS_S_S_i --------------------------
	.section	.nv.constant0._Z12gpu_additionPiS_S_S_i,"a",@progbits
	.sectionflags	@""
	.align	4
.nv.constant0._Z12gpu_additionPiS_S_S_i:
	.zero		932


//--------------------- SYMBOLS --------------------------

	.type		.nv.reservedSmem.offset0,@object
	.size		.nv.reservedSmem.offset0,0x4
